	.headerflags	@"EF_CUDA_TEXMODE_UNIFIED EF_CUDA_64BIT_ADDRESS EF_CUDA_ACCELERATORS EF_CUDA_SM90 EF_CUDA_VIRTUAL_SM(EF_CUDA_SM90)"
	.elftype	@"ET_EXEC"


//--------------------- .nv.info                  --------------------------
	.section	.nv.info,"",@"SHT_CUDA_INFO"
	.align	4


	//----- nvinfo : EIATTR_REGCOUNT
	.align		4
        /*0000*/ 	.byte	0x04, 0x2f
        /*0002*/ 	.short	(.L_1 - .L_0)
	.align		4
.L_0:
        /*0004*/ 	.word	index@(triton_poi_fused_convolution_max_pool2d_with_indices_relu_8)
        /*0008*/ 	.word	0x0000001f


	//----- nvinfo : EIATTR_MIN_STACK_SIZE
	.align		4
.L_1:
        /*000c*/ 	.byte	0x04, 0x12
        /*000e*/ 	.short	(.L_3 - .L_2)
	.align		4
.L_2:
        /*0010*/ 	.word	index@(triton_poi_fused_convolution_max_pool2d_with_indices_relu_8)
        /*0014*/ 	.word	0x00000000


	//----- nvinfo : EIATTR_FRAME_SIZE
	.align		4
.L_3:
        /*0018*/ 	.byte	0x04, 0x11
        /*001a*/ 	.short	(.L_5 - .L_4)
	.align		4
.L_4:
        /*001c*/ 	.word	index@(triton_poi_fused_convolution_max_pool2d_with_indices_relu_8)
        /*0020*/ 	.word	0x00000000


	//----- nvinfo : EIATTR_MIN_STACK_SIZE
	.align		4
.L_5:
        /*0024*/ 	.byte	0x04, 0x12
        /*0026*/ 	.short	(.L_7 - .L_6)
	.align		4
.L_6:
        /*0028*/ 	.word	index@(triton_poi_fused_convolution_max_pool2d_with_indices_relu_8)
        /*002c*/ 	.word	0x00000000
.L_7:


//--------------------- .nv.info.triton_poi_fused_convolution_max_pool2d_with_indices_relu_8 --------------------------
	.section	.nv.info.triton_poi_fused_convolution_max_pool2d_with_indices_relu_8,"",@"SHT_CUDA_INFO"
	.sectionflags	@""
	.align	4


	//----- nvinfo : EIATTR_CUDA_API_VERSION
	.align		4
        /*0000*/ 	.byte	0x04, 0x37
        /*0002*/ 	.short	(.L_9 - .L_8)
.L_8:
        /*0004*/ 	.word	0x0000007c


	//----- nvinfo : EIATTR_KPARAM_INFO
	.align		4
.L_9:
        /*0008*/ 	.byte	0x04, 0x17
        /*000a*/ 	.short	(.L_11 - .L_10)
.L_10:
        /*000c*/ 	.word	0x00000000
        /*0010*/ 	.short	0x0003
        /*0012*/ 	.short	0x0014
        /*0014*/ 	.byte	0x00, 0xf0, 0x11, 0x00


	//----- nvinfo : EIATTR_KPARAM_INFO
	.align		4
.L_11:
        /*0018*/ 	.byte	0x04, 0x17
        /*001a*/ 	.short	(.L_13 - .L_12)
.L_12:
        /*001c*/ 	.word	0x00000000
        /*0020*/ 	.short	0x0002
        /*0022*/ 	.short	0x0010
        /*0024*/ 	.byte	0x00, 0xf0, 0x11, 0x00


	//----- nvinfo : EIATTR_KPARAM_INFO
	.align		4
.L_13:
        /*0028*/ 	.byte	0x04, 0x17
        /*002a*/ 	.short	(.L_15 - .L_14)
.L_14:
        /*002c*/ 	.word	0x00000000
        /*0030*/ 	.short	0x0001
        /*0032*/ 	.short	0x0008
        /*0034*/ 	.byte	0x00, 0xf4, 0x21, 0x00


	//----- nvinfo : EIATTR_KPARAM_INFO
	.align		4
.L_15:
        /*0038*/ 	.byte	0x04, 0x17
        /*003a*/ 	.short	(.L_17 - .L_16)
.L_16:
        /*003c*/ 	.word	0x00000000
        /*0040*/ 	.short	0x0000
        /*0042*/ 	.short	0x0000
        /*0044*/ 	.byte	0x00, 0xf4, 0x21, 0x00


	//----- nvinfo : EIATTR_SPARSE_MMA_MASK
	.align		4
.L_17:
        /*0048*/ 	.byte	0x03, 0x50
        /*004a*/ 	.short	0x0000


	//----- nvinfo : EIATTR_MAXREG_COUNT
	.align		4
        /*004c*/ 	.byte	0x03, 0x1b
        /*004e*/ 	.short	0x00ff


	//----- nvinfo : EIATTR_EXIT_INSTR_OFFSETS
	.align		4
        /*0050*/ 	.byte	0x04, 0x1c
        /*0052*/ 	.short	(.L_19 - .L_18)


	//   ....[0]....
.L_18:
        /*0054*/ 	.word	0x000005e0


	//   ....[1]....
        /*0058*/ 	.word	0x00000630


	//----- nvinfo : EIATTR_REQNTID
	.align		4
.L_19:
        /*005c*/ 	.byte	0x04, 0x10
        /*005e*/ 	.short	(.L_21 - .L_20)
.L_20:
        /*0060*/ 	.word	0x00000080
        /*0064*/ 	.word	0x00000001
        /*0068*/ 	.word	0x00000001


	//----- nvinfo : EIATTR_CBANK_PARAM_SIZE
	.align		4
.L_21:
        /*006c*/ 	.byte	0x03, 0x19
        /*006e*/ 	.short	0x0018


	//----- nvinfo : EIATTR_PARAM_CBANK
	.align		4
        /*0070*/ 	.byte	0x04, 0x0a
        /*0072*/ 	.short	(.L_23 - .L_22)
	.align		4
.L_22:
        /*0074*/ 	.word	index@(.nv.constant0.triton_poi_fused_convolution_max_pool2d_with_indices_relu_8)
        /*0078*/ 	.short	0x0210
        /*007a*/ 	.short	0x0018


	//----- nvinfo : EIATTR_SW_WAR
	.align		4
.L_23:
        /*007c*/ 	.byte	0x04, 0x36
        /*007e*/ 	.short	(.L_25 - .L_24)
.L_24:
        /*0080*/ 	.word	0x00000008
.L_25:


//--------------------- .nv.callgraph             --------------------------
	.section	.nv.callgraph,"",@"SHT_CUDA_CALLGRAPH"
	.align	4
	.sectionentsize	8
	.align		4
        /*0000*/ 	.word	0x00000000
	.align		4
        /*0004*/ 	.word	0xffffffff
	.align		4
        /*0008*/ 	.word	0x00000000
	.align		4
        /*000c*/ 	.word	0xfffffffe
	.align		4
        /*0010*/ 	.word	0x00000000
	.align		4
        /*0014*/ 	.word	0xfffffffd
	.align		4
        /*0018*/ 	.word	0x00000000
	.align		4
        /*001c*/ 	.word	0xfffffffc


//--------------------- .text.triton_poi_fused_convolution_max_pool2d_with_indices_relu_8 --------------------------
	.section	.text.triton_poi_fused_convolution_max_pool2d_with_indices_relu_8,"ax",@progbits
	.sectionflags	@"SHF_BARRIERS=1"
	.align	128
        .global         triton_poi_fused_convolution_max_pool2d_with_indices_relu_8
        .type           triton_poi_fused_convolution_max_pool2d_with_indices_relu_8,@function
        .size           triton_poi_fused_convolution_max_pool2d_with_indices_relu_8,(.L_x_1 - triton_poi_fused_convolution_max_pool2d_with_indices_relu_8)
        .other          triton_poi_fused_convolution_max_pool2d_with_indices_relu_8,@"STO_CUDA_ENTRY STV_DEFAULT"
triton_poi_fused_convolution_max_pool2d_with_indices_relu_8:
.text.triton_poi_fused_convolution_max_pool2d_with_indices_relu_8:
[----:B------:R-:W0:Y:S01]  /*0000*/  LDC R1, c[0x0][0x28] ;  /* 0x00000a00ff017b82 */ /* 0x000e220000000800 */
[----:B------:R-:W1:Y:S07]  /*0010*/  S2R R0, SR_CTAID.X ;  /* 0x0000000000007919 */ /* 0x000e6e0000002500 */
[----:B------:R-:W2:Y:S01]  /*0020*/  LDC.64 R14, c[0x0][0x210] ;  /* 0x00008400ff0e7b82 */ /* 0x000ea20000000a00 */
[----:B------:R-:W-:Y:S01]  /*0030*/  IMAD.MOV.U32 R19, RZ, RZ, RZ ;  /* 0x000000ffff137224 */ /* 0x000fe200078e00ff */
[----:B------:R-:W-:Y:S01]  /*0040*/  ULDC.64 UR6, c[0x0][0x208] ;  /* 0x0000820000067ab9 */ /* 0x000fe20000000a00 */
[----:B------:R-:W3:Y:S01]  /*0050*/  S2R R21, SR_TID.X ;  /* 0x0000000000157919 */ /* 0x000ee20000002100 */
[----:B------:R-:W4:Y:S01]  /*0060*/  S2R R18, SR_CTAID.Y ;  /* 0x0000000000127919 */ /* 0x000f220000002600 */
[----:B------:R-:W-:-:S02]  /*0070*/  IMAD.MOV.U32 R20, RZ, RZ, RZ ;  /* 0x000000ffff147224 */ /* 0x000fc400078e00ff */
[----:B-1----:R-:W-:Y:S01]  /*0080*/  IMAD.SHL.U32 R0, R0, 0x10, RZ ;  /* 0x0000001000007824 */ /* 0x002fe200078e00ff */
[----:B---3--:R-:W-:-:S04]  /*0090*/  SHF.R.U32.HI R17, RZ, 0x4, R21 ;  /* 0x00000004ff117819 */ /* 0x008fc80000011615 */
[----:B------:R-:W-:Y:S01]  /*00a0*/  LOP3.LUT R6, R0, 0xf, R21, 0xf8, !PT ;  /* 0x0000000f00067812 */ /* 0x000fe200078ef815 */
[----:B----4-:R-:W-:Y:S01]  /*00b0*/  IMAD.SHL.U32 R16, R18, 0x40, RZ ;  /* 0x0000004012107824 */ /* 0x010fe200078e00ff */
[----:B------:R-:W-:Y:S02]  /*00c0*/  SGXT.U32 R17, R17, 0x3 ;  /* 0x000000031111781a */ /* 0x000fe40000000000 */
[----:B------:R-:W-:Y:S02]  /*00d0*/  ISETP.GE.AND P0, PT, R6, 0x9, PT ;  /* 0x000000090600780c */ /* 0x000fe40003f06270 */
[----:B------:R-:W-:Y:S02]  /*00e0*/  LOP3.LUT R2, R16, R17, RZ, 0xfc, !PT ;  /* 0x0000001110027212 */ /* 0x000fe400078efcff */
[----:B------:R-:W-:Y:S02]  /*00f0*/  LOP3.LUT R3, R16, 0x8, R17, 0xfe, !PT ;  /* 0x0000000810037812 */ /* 0x000fe400078efe11 */
[----:B------:R-:W-:Y:S01]  /*0100*/  LOP3.LUT R4, R16, 0x10, R17, 0xfe, !PT ;  /* 0x0000001010047812 */ /* 0x000fe200078efe11 */
[--C-:B------:R-:W-:Y:S01]  /*0110*/  IMAD R27, R2, 0x9, R6.reuse ;  /* 0x00000009021b7824 */ /* 0x100fe200078e0206 */
        /* <DEDUP_REMOVED lines=9> */
[----:B------:R-:W-:-:S02]  /*01b0*/  IMAD R11, R11, 0x9, R6 ;  /* 0x000000090b0b7824 */ /* 0x000fc400078e0206 */
[--C-:B------:R-:W-:Y:S02]  /*01c0*/  IMAD R13, R13, 0x9, R6.reuse ;  /* 0x000000090d0d7824 */ /* 0x100fe400078e0206 */
[----:B------:R-:W-:Y:S02]  /*01d0*/  IMAD R23, R23, 0x9, R6 ;  /* 0x0000000917177824 */ /* 0x000fe400078e0206 */
[----:B--2---:R-:W-:-:S04]  /*01e0*/  IMAD.WIDE R26, R27, 0x4, R14 ;  /* 0x000000041b1a7825 */ /* 0x004fc800078e020e */
[--C-:B------:R-:W-:Y:S01]  /*01f0*/  IMAD.WIDE R2, R3, 0x4, R14.reuse ;  /* 0x0000000403027825 */ /* 0x100fe200078e020e */
[----:B------:R1:W2:Y:S01]  /*0200*/  @!P0 LDG.E.EL R19, desc[UR6][R26.64] ;  /* 0x000000061a138981 */ /* 0x0002a2000c2e1900 */
[----:B------:R-:W-:Y:S02]  /*0210*/  CS2R R24, SRZ ;  /* 0x0000000000187805 */ /* 0x000fe4000001ff00 */
[--C-:B------:R-:W-:Y:S01]  /*0220*/  IMAD.WIDE R4, R5, 0x4, R14.reuse ;  /* 0x0000000405047825 */ /* 0x100fe200078e020e */
[----:B------:R3:W4:Y:S03]  /*0230*/  @!P0 LDG.E.EL R20, desc[UR6][R2.64] ;  /* 0x0000000602148981 */ /* 0x000726000c2e1900 */
[----:B------:R-:W-:-:S04]  /*0240*/  IMAD.WIDE R6, R7, 0x4, R14 ;  /* 0x0000000407067825 */ /* 0x000fc800078e020e */
[----:B------:R-:W-:-:S04]  /*0250*/  IMAD.WIDE R8, R9, 0x4, R14 ;  /* 0x0000000409087825 */ /* 0x000fc800078e020e */
[----:B------:R-:W-:-:S04]  /*0260*/  IMAD.WIDE R10, R11, 0x4, R14 ;  /* 0x000000040b0a7825 */ /* 0x000fc800078e020e */
[--C-:B------:R-:W-:Y:S01]  /*0270*/  IMAD.WIDE R12, R13, 0x4, R14.reuse ;  /* 0x000000040d0c7825 */ /* 0x100fe200078e020e */
[----:B-1----:R-:W-:Y:S01]  /*0280*/  CS2R R26, SRZ ;  /* 0x00000000001a7805 */ /* 0x002fe2000001ff00 */
[----:B------:R-:W5:Y:S02]  /*0290*/  @!P0 LDG.E.EL R24, desc[UR6][R6.64] ;  /* 0x0000000606188981 */ /* 0x000f64000c2e1900 */
[----:B------:R-:W-:Y:S01]  /*02a0*/  IMAD.WIDE R14, R23, 0x4, R14 ;  /* 0x00000004170e7825 */ /* 0x000fe200078e020e */
[----:B------:R-:W-:Y:S01]  /*02b0*/  HFMA2.MMA R23, -RZ, RZ, 0, 0 ;  /* 0x00000000ff177435 */ /* 0x000fe200000001ff */
[----:B------:R-:W5:Y:S02]  /*02c0*/  @!P0 LDG.E.EL R25, desc[UR6][R10.64] ;  /* 0x000000060a198981 */ /* 0x000f64000c2e1900 */
[----:B------:R-:W-:Y:S02]  /*02d0*/  IMAD.MOV.U32 R22, RZ, RZ, RZ ;  /* 0x000000ffff167224 */ /* 0x000fe400078e00ff */
[----:B------:R-:W5:Y:S04]  /*02e0*/  @!P0 LDG.E.EL R27, desc[UR6][R12.64] ;  /* 0x000000060c1b8981 */ /* 0x000f68000c2e1900 */
[----:B------:R-:W5:Y:S04]  /*02f0*/  @!P0 LDG.E.EL R22, desc[UR6][R4.64] ;  /* 0x0000000604168981 */ /* 0x000f68000c2e1900 */
[----:B------:R1:W5:Y:S04]  /*0300*/  @!P0 LDG.E.EL R23, desc[UR6][R8.64] ;  /* 0x0000000608178981 */ /* 0x000368000c2e1900 */
[----:B------:R-:W5:Y:S01]  /*0310*/  @!P0 LDG.E.EL R26, desc[UR6][R14.64] ;  /* 0x000000060e1a8981 */ /* 0x000f62000c2e1900 */
[----:B------:R-:W1:Y:S01]  /*0320*/  S2UR UR5, SR_CgaCtaId ;  /* 0x00000000000579c3 */ /* 0x000e620000008800 */
[----:B---3--:R-:W-:Y:S01]  /*0330*/  IMAD.SHL.U32 R2, R21, 0x40, RZ ;  /* 0x0000004015027824 */ /* 0x008fe200078e00ff */
[----:B------:R-:W-:-:S04]  /*0340*/  UMOV UR4, 0x400 ;  /* 0x0000040000047882 */ /* 0x000fc80000000000 */
[----:B------:R-:W-:-:S04]  /*0350*/  LOP3.LUT R2, R2, 0x3c0, RZ, 0xc0, !PT ;  /* 0x000003c002027812 */ /* 0x000fc800078ec0ff */
[----:B------:R-:W-:Y:S01]  /*0360*/  LOP3.LUT R3, R2, R17, RZ, 0xfc, !PT ;  /* 0x0000001102037212 */ /* 0x000fe200078efcff */
[----:B01----:R-:W-:-:S06]  /*0370*/  UPRMT UR4, UR5, 0x654, UR4 ;  /* 0x0000065405047896 */ /* 0x003fcc0008000004 */
[----:B------:R-:W-:-:S05]  /*0380*/  LEA.HI R2, R2, UR4, RZ, 0x1e ;  /* 0x0000000402027c11 */ /* 0x000fca000f8ff0ff */
[----:B------:R-:W-:Y:S01]  /*0390*/  IMAD R28, R3, 0x4, R2 ;  /* 0x00000004031c7824 */ /* 0x000fe200078e0202 */
[C---:B------:R-:W-:Y:S01]  /*03a0*/  LOP3.LUT R2, R21.reuse, 0x70, RZ, 0xc0, !PT ;  /* 0x0000007015027812 */ /* 0x040fe200078ec0ff */
[----:B------:R-:W-:-:S03]  /*03b0*/  IMAD.SHL.U32 R21, R21, 0x4, RZ ;  /* 0x0000000415157824 */ /* 0x000fc600078e00ff */
[----:B------:R-:W-:Y:S02]  /*03c0*/  IADD3 R3, R2, UR4, RZ ;  /* 0x0000000402037c10 */ /* 0x000fe4000fffe0ff */
[----:B------:R-:W-:-:S05]  /*03d0*/  LOP3.LUT R8, R21, 0x1fc, RZ, 0xc0, !PT ;  /* 0x000001fc15087812 */ /* 0x000fca00078ec0ff */
[----:B------:R-:W-:Y:S01]  /*03e0*/  IMAD R4, R8, 0x4, R3 ;  /* 0x0000000408047824 */ /* 0x000fe200078e0203 */
[----:B------:R-:W-:Y:S02]  /*03f0*/  SHF.R.S32.HI R3, RZ, 0x19, R18 ;  /* 0x00000019ff037819 */ /* 0x000fe40000011412 */
[----:B------:R-:W-:Y:S02]  /*0400*/  LOP3.LUT R16, R16, 0x3c, R21, 0xf8, !PT ;  /* 0x0000003c10107812 */ /* 0x000fe400078ef815 */
[----:B------:R-:W-:-:S04]  /*0410*/  SGXT R3, R3, 0x1 ;  /* 0x000000010303781a */ /* 0x000fc80000000200 */
[----:B------:R-:W-:Y:S02]  /*0420*/  LEA.HI R9, R3, R16, RZ, 0x7 ;  /* 0x0000001003097211 */ /* 0x000fe400078f38ff */
[----:B------:R-:W0:Y:S02]  /*0430*/  LDC.64 R2, c[0x0][0x218] ;  /* 0x00008600ff027b82 */ /* 0x000e240000000a00 */
[----:B------:R-:W-:Y:S02]  /*0440*/  LOP3.LUT R11, R9, 0xffffff80, RZ, 0xc0, !PT ;  /* 0xffffff80090b7812 */ /* 0x000fe400078ec0ff */
[----:B------:R-:W-:Y:S02]  /*0450*/  SHF.R.S32.HI R10, RZ, 0x7, R9 ;  /* 0x00000007ff0a7819 */ /* 0x000fe40000011409 */
[----:B------:R-:W-:Y:S01]  /*0460*/  LOP3.LUT R9, R0, R17, RZ, 0xfc, !PT ;  /* 0x0000001100097212 */ /* 0x000fe200078efcff */
[----:B------:R-:W-:Y:S01]  /*0470*/  IMAD.IADD R11, R16, 0x1, -R11 ;  /* 0x00000001100b7824 */ /* 0x000fe200078e0a0b */
[----:B------:R-:W-:-:S02]  /*0480*/  LOP3.LUT R0, R0, 0x8, R17, 0xfe, !PT ;  /* 0x0000000800007812 */ /* 0x000fc400078efe11 */
[----:B------:R-:W-:Y:S01]  /*0490*/  LOP3.LUT R13, R8, 0x200, RZ, 0xfc, !PT ;  /* 0x00000200080d7812 */ /* 0x000fe200078efcff */
[----:B------:R-:W-:Y:S01]  /*04a0*/  IMAD R12, R10, 0x480, R11 ;  /* 0x000004800a0c7824 */ /* 0x000fe200078e020b */
[C---:B------:R-:W-:Y:S02]  /*04b0*/  ISETP.GE.AND P1, PT, R9.reuse, 0x9, PT ;  /* 0x000000090900780c */ /* 0x040fe40003f26270 */
[----:B------:R-:W-:Y:S01]  /*04c0*/  ISETP.GE.AND P0, PT, R0, 0x9, PT ;  /* 0x000000090000780c */ /* 0x000fe20003f06270 */
[----:B------:R-:W-:Y:S01]  /*04d0*/  IMAD R11, R9, 0x80, R12 ;  /* 0x00000080090b7824 */ /* 0x000fe200078e020c */
[----:B------:R-:W-:-:S04]  /*04e0*/  SHF.R.U32.HI R13, RZ, 0x2, R13 ;  /* 0x00000002ff0d7819 */ /* 0x000fc8000001160d */
[----:B------:R-:W-:Y:S01]  /*04f0*/  LOP3.LUT R13, R13, 0xf0, RZ, 0xc0, !PT ;  /* 0x000000f00d0d7812 */ /* 0x000fe200078ec0ff */
[----:B0-----:R-:W-:-:S03]  /*0500*/  IMAD.WIDE R10, R11, 0x4, R2 ;  /* 0x000000040b0a7825 */ /* 0x001fc600078e0202 */
[----:B------:R-:W-:-:S05]  /*0510*/  IADD3 R13, R13, UR4, RZ ;  /* 0x000000040d0d7c10 */ /* 0x000fca000fffe0ff */
[----:B------:R-:W-:Y:S01]  /*0520*/  IMAD R13, R8, 0x4, R13 ;  /* 0x00000004080d7824 */ /* 0x000fe200078e020d */
[----:B--2---:R-:W-:Y:S04]  /*0530*/  STS [R28], R19 ;  /* 0x000000131c007388 */ /* 0x004fe80000000800 */
[----:B----4-:R-:W-:Y:S04]  /*0540*/  STS [R28+0x20], R20 ;  /* 0x000020141c007388 */ /* 0x010fe80000000800 */
[----:B-----5:R-:W-:Y:S04]  /*0550*/  STS [R28+0x60], R24 ;  /* 0x000060181c007388 */ /* 0x020fe80000000800 */
[----:B------:R-:W-:Y:S04]  /*0560*/  STS [R28+0xa0], R25 ;  /* 0x0000a0191c007388 */ /* 0x000fe80000000800 */
[----:B------:R-:W-:Y:S04]  /*0570*/  STS [R28+0xc0], R27 ;  /* 0x0000c01b1c007388 */ /* 0x000fe80000000800 */
[----:B------:R-:W-:Y:S04]  /*0580*/  STS [R28+0x40], R22 ;  /* 0x000040161c007388 */ /* 0x000fe80000000800 */
[----:B------:R-:W-:Y:S04]  /*0590*/  STS [R28+0x80], R23 ;  /* 0x000080171c007388 */ /* 0x000fe80000000800 */
[----:B------:R-:W-:Y:S01]  /*05a0*/  STS [R28+0xe0], R26 ;  /* 0x0000e01a1c007388 */ /* 0x000fe20000000800 */
[----:B------:R-:W-:Y:S06]  /*05b0*/  BAR.SYNC.DEFER_BLOCKING 0x0 ;  /* 0x0000000000007b1d */ /* 0x000fec0000010000 */
[----:B------:R-:W0:Y:S04]  /*05c0*/  LDS.128 R4, [R4] ;  /* 0x0000000004047984 */ /* 0x000e280000000c00 */
[----:B0-----:R0:W-:Y:S02]  /*05d0*/  @!P1 STG.E.128 desc[UR6][R10.64], R4 ;  /* 0x000000040a009986 */ /* 0x0011e4000c101d06 */
[----:B0-----:R-:W-:Y:S05]  /*05e0*/  @P0 EXIT ;  /* 0x000000000000094d */ /* 0x001fea0003800000 */
[----:B0-----:R-:W0:Y:S01]  /*05f0*/  LDS.128 R8, [R13+0x800] ;  /* 0x000800000d087984 */ /* 0x001e220000000c00 */
[----:B------:R-:W-:-:S04]  /*0600*/  IMAD R5, R0, 0x80, R12 ;  /* 0x0000008000057824 */ /* 0x000fc800078e020c */
[----:B------:R-:W-:-:S05]  /*0610*/  IMAD.WIDE R2, R5, 0x4, R2 ;  /* 0x0000000405027825 */ /* 0x000fca00078e0202 */
[----:B0-----:R-:W-:Y:S01]  /*0620*/  STG.E.128 desc[UR6][R2.64], R8 ;  /* 0x0000000802007986 */ /* 0x001fe2000c101d06 */
[----:B------:R-:W-:Y:S05]  /*0630*/  EXIT ;  /* 0x000000000000794d */ /* 0x000fea0003800000 */
.L_x_0:
[----:B------:R-:W-:-:S00]  /*0640*/  BRA `(.L_x_0) ;  /* 0xfffffffc00fc7947 */ /* 0x000fc0000383ffff */
[----:B------:R-:W-:-:S00]  /*0650*/  NOP ;  /* 0x0000000000007918 */ /* 0x000fc00000000000 */
        /* <DEDUP_REMOVED lines=10> */
.L_x_1:


//--------------------- .nv.shared.triton_poi_fused_convolution_max_pool2d_with_indices_relu_8 --------------------------
	.section	.nv.shared.triton_poi_fused_convolution_max_pool2d_with_indices_relu_8,"aw",@nobits
	.sectionflags	@""
	.align	16
	.zero		1024


//--------------------- .nv.constant0.triton_poi_fused_convolution_max_pool2d_with_indices_relu_8 --------------------------
	.section	.nv.constant0.triton_poi_fused_convolution_max_pool2d_with_indices_relu_8,"a",@progbits
	.sectionflags	@""
	.align	4
.nv.constant0.triton_poi_fused_convolution_max_pool2d_with_indices_relu_8:
	.zero		552
